//
// Generated by NVIDIA NVVM Compiler
//
// Compiler Build ID: CL-36424714
// Cuda compilation tools, release 13.0, V13.0.88
// Based on NVVM 20.0.0
//

.version 9.0
.target sm_100
.address_size 64

	// .globl	_Z19selectionSortKernelPii

.visible .entry _Z19selectionSortKernelPii(
	.param .u64 .ptr .align 1 _Z19selectionSortKernelPii_param_0,
	.param .u32 _Z19selectionSortKernelPii_param_1
)
{
	.reg .pred 	%p<11>;
	.reg .b32 	%r<49>;
	.reg .b64 	%rd<10>;

	ld.param.u64 	%rd6, [_Z19selectionSortKernelPii_param_0];
	ld.param.u32 	%r31, [_Z19selectionSortKernelPii_param_1];
	cvta.to.global.u64 	%rd1, %rd6;
	mov.u32 	%r32, %ctaid.x;
	mov.u32 	%r33, %ntid.x;
	mul.lo.s32 	%r1, %r32, %r33;
	mov.u32 	%r2, %tid.x;
	add.s32 	%r34, %r1, %r2;
	add.s32 	%r43, %r34, 1;
	max.s32 	%r35, %r34, %r43;
	setp.ge.s32 	%p1, %r35, %r31;
	@%p1 bra 	$L__BB0_18;
	mul.wide.s32 	%rd7, %r34, 4;
	add.s64 	%rd2, %rd1, %rd7;
	not.b32 	%r36, %r1;
	add.s32 	%r37, %r31, %r36;
	sub.s32 	%r38, %r37, %r2;
	and.b32  	%r5, %r38, 3;
	setp.eq.s32 	%p2, %r5, 0;
	@%p2 bra 	$L__BB0_7;
	neg.s32 	%r41, %r5;
	mov.u32 	%r42, %r34;
$L__BB0_3:
	.pragma "nounroll";
	mul.wide.s32 	%rd8, %r43, 4;
	add.s64 	%rd3, %rd1, %rd8;
	ld.global.u32 	%r10, [%rd3];
	ld.global.u32 	%r11, [%rd2];
	setp.ge.s32 	%p3, %r10, %r11;
	@%p3 bra 	$L__BB0_5;
	st.global.u32 	[%rd2], %r10;
	st.global.u32 	[%rd3], %r11;
$L__BB0_5:
	add.s32 	%r43, %r43, 1;
	add.s32 	%r42, %r42, 1;
	add.s32 	%r41, %r41, 1;
	setp.ne.s32 	%p4, %r41, 0;
	@%p4 bra 	$L__BB0_3;
	add.s32 	%r43, %r42, 1;
$L__BB0_7:
	sub.s32 	%r39, %r31, %r34;
	add.s32 	%r40, %r39, -2;
	setp.lt.u32 	%p5, %r40, 3;
	@%p5 bra 	$L__BB0_18;
	add.s64 	%rd4, %rd1, 8;
$L__BB0_9:
	mul.wide.s32 	%rd9, %r43, 4;
	add.s64 	%rd5, %rd4, %rd9;
	ld.global.u32 	%r18, [%rd5+-8];
	ld.global.u32 	%r47, [%rd2];
	setp.ge.s32 	%p6, %r18, %r47;
	@%p6 bra 	$L__BB0_11;
	st.global.u32 	[%rd2], %r18;
	st.global.u32 	[%rd5+-8], %r47;
	ld.global.u32 	%r47, [%rd2];
$L__BB0_11:
	ld.global.u32 	%r22, [%rd5+-4];
	setp.ge.s32 	%p7, %r22, %r47;
	@%p7 bra 	$L__BB0_13;
	st.global.u32 	[%rd2], %r22;
	st.global.u32 	[%rd5+-4], %r47;
	ld.global.u32 	%r47, [%rd2];
$L__BB0_13:
	ld.global.u32 	%r25, [%rd5];
	setp.ge.s32 	%p8, %r25, %r47;
	@%p8 bra 	$L__BB0_15;
	st.global.u32 	[%rd2], %r25;
	st.global.u32 	[%rd5], %r47;
	ld.global.u32 	%r47, [%rd2];
$L__BB0_15:
	ld.global.u32 	%r28, [%rd5+4];
	setp.ge.s32 	%p9, %r28, %r47;
	@%p9 bra 	$L__BB0_17;
	st.global.u32 	[%rd2], %r28;
	st.global.u32 	[%rd5+4], %r47;
$L__BB0_17:
	add.s32 	%r43, %r43, 4;
	setp.lt.s32 	%p10, %r43, %r31;
	@%p10 bra 	$L__BB0_9;
$L__BB0_18:
	ret;

}


// ===== COMPILED SASS (sm_100) =====

	.target	sm_100

	.elftype	@"ET_EXEC"


//--------------------- .note.nv.tkinfo           --------------------------
	.section	.note.nv.tkinfo,"",@"SHT_NOTE"
	.sectionflags	@"SHF_NOTE_NV_TKINFO"
	.tkinfo
        /*0018*/ 	.word	0x00000002
        /*0030*/ 	.string	""
        /*0030*/ 	.string	"ptxas"
        /*0030*/ 	.string	"Cuda compilation tools, release 13.0, V13.0.88"
        /*0030*/ 	.string	"Build cuda_13.0.r13.0/compiler.36424714_0"
        /*0030*/ 	.string	"-arch sm_100 -m 64 "



//--------------------- .note.nv.cuinfo           --------------------------
	.section	.note.nv.cuinfo,"",@"SHT_NOTE"
	.sectionflags	@"SHF_NOTE_NV_CUINFO"
        /*0018*/ 	.short	0x0002
        /*001a*/ 	.short	0x0064
        /*001c*/ 	.short	0x0082
	.zero		2


//--------------------- .nv.info                  --------------------------
	.section	.nv.info,"",@"SHT_CUDA_INFO"
	.align	4


	//----- nvinfo : EIATTR_REGCOUNT
	.align		4
        /*0000*/ 	.byte	0x04, 0x2f
        /*0002*/ 	.short	(.L_1 - .L_0)
	.align		4
.L_0:
        /*0004*/ 	.word	index@(_Z19selectionSortKernelPii)
        /*0008*/ 	.word	0x0000000f


	//----- nvinfo : EIATTR_FRAME_SIZE
	.align		4
.L_1:
        /*000c*/ 	.byte	0x04, 0x11
        /*000e*/ 	.short	(.L_3 - .L_2)
	.align		4
.L_2:
        /*0010*/ 	.word	index@(_Z19selectionSortKernelPii)
        /*0014*/ 	.word	0x00000000


	//----- nvinfo : EIATTR_MIN_STACK_SIZE
	.align		4
.L_3:
        /*0018*/ 	.byte	0x04, 0x12
        /*001a*/ 	.short	(.L_5 - .L_4)
	.align		4
.L_4:
        /*001c*/ 	.word	index@(_Z19selectionSortKernelPii)
        /*0020*/ 	.word	0x00000000
.L_5:


//--------------------- .nv.compat                --------------------------
	.section	.nv.compat,"",@"SHT_CUDA_COMPAT_INFO"
	.align	4
        /*0000*/ 	.byte	0x02, 0x09, 0x00, 0x00, 0x02, 0x02, 0x01, 0x00, 0x02, 0x05, 0x05, 0x00, 0x03, 0x07, 0x01, 0x01
        /*0010*/ 	.byte	0x02, 0x03, 0x00, 0x00, 0x02, 0x06, 0x01, 0x00, 0x04, 0x0b, 0x08, 0x00, 0x09, 0x00, 0x00, 0x00
        /*0020*/ 	.byte	0x00, 0x00, 0x00, 0x00


//--------------------- .nv.info._Z19selectionSortKernelPii --------------------------
	.section	.nv.info._Z19selectionSortKernelPii,"",@"SHT_CUDA_INFO"
	.sectionflags	@""
	.align	4


	//----- nvinfo : EIATTR_CUDA_API_VERSION
	.align		4
        /*0000*/ 	.byte	0x04, 0x37
        /*0002*/ 	.short	(.L_7 - .L_6)
.L_6:
        /*0004*/ 	.word	0x00000082


	//----- nvinfo : EIATTR_KPARAM_INFO
	.align		4
.L_7:
        /*0008*/ 	.byte	0x04, 0x17
        /*000a*/ 	.short	(.L_9 - .L_8)
.L_8:
        /*000c*/ 	.word	0x00000000
        /*0010*/ 	.short	0x0001
        /*0012*/ 	.short	0x0008
        /*0014*/ 	.byte	0x00, 0xf0, 0x11, 0x00


	//----- nvinfo : EIATTR_KPARAM_INFO
	.align		4
.L_9:
        /*0018*/ 	.byte	0x04, 0x17
        /*001a*/ 	.short	(.L_11 - .L_10)
.L_10:
        /*001c*/ 	.word	0x00000000
        /*0020*/ 	.short	0x0000
        /*0022*/ 	.short	0x0000
        /*0024*/ 	.byte	0x00, 0xf5, 0x21, 0x00


	//----- nvinfo : EIATTR_SPARSE_MMA_MASK
	.align		4
.L_11:
        /*0028*/ 	.byte	0x03, 0x50
        /*002a*/ 	.short	0x0000


	//----- nvinfo : EIATTR_MAXREG_COUNT
	.align		4
        /*002c*/ 	.byte	0x03, 0x1b
        /*002e*/ 	.short	0x00ff


	//----- nvinfo : EIATTR_MERCURY_ISA_VERSION
	.align		4
        /*0030*/ 	.byte	0x03, 0x5f
        /*0032*/ 	.short	0x0101


	//----- nvinfo : EIATTR_VRC_CTA_INIT_COUNT
	.align		4
        /*0034*/ 	.byte	0x02, 0x4a
	.zero		1
	.zero		1


	//----- nvinfo : EIATTR_EXIT_INSTR_OFFSETS
	.align		4
        /*0038*/ 	.byte	0x04, 0x1c
        /*003a*/ 	.short	(.L_13 - .L_12)


	//   ....[0]....
.L_12:
        /*003c*/ 	.word	0x000000a0


	//   ....[1]....
        /*0040*/ 	.word	0x00000280


	//   ....[2]....
        /*0044*/ 	.word	0x00000470


	//----- nvinfo : EIATTR_CRS_STACK_SIZE
	.align		4
.L_13:
        /*0048*/ 	.byte	0x04, 0x1e
        /*004a*/ 	.short	(.L_15 - .L_14)
.L_14:
        /*004c*/ 	.word	0x00000000


	//----- nvinfo : EIATTR_CBANK_PARAM_SIZE
	.align		4
.L_15:
        /*0050*/ 	.byte	0x03, 0x19
        /*0052*/ 	.short	0x000c


	//----- nvinfo : EIATTR_PARAM_CBANK
	.align		4
        /*0054*/ 	.byte	0x04, 0x0a
        /*0056*/ 	.short	(.L_17 - .L_16)
	.align		4
.L_16:
        /*0058*/ 	.word	index@(.nv.constant0._Z19selectionSortKernelPii)
        /*005c*/ 	.short	0x0380
        /*005e*/ 	.short	0x000c


	//----- nvinfo : EIATTR_SW_WAR
	.align		4
.L_17:
        /*0060*/ 	.byte	0x04, 0x36
        /*0062*/ 	.short	(.L_19 - .L_18)
.L_18:
        /*0064*/ 	.word	0x00000008
.L_19:


//--------------------- .nv.callgraph             --------------------------
	.section	.nv.callgraph,"",@"SHT_CUDA_CALLGRAPH"
	.align	4
	.sectionentsize	8
	.align		4
        /*0000*/ 	.word	0x00000000
	.align		4
        /*0004*/ 	.word	0xffffffff
	.align		4
        /*0008*/ 	.word	0x00000000
	.align		4
        /*000c*/ 	.word	0xfffffffe
	.align		4
        /*0010*/ 	.word	0x00000000
	.align		4
        /*0014*/ 	.word	0xfffffffd
	.align		4
        /*0018*/ 	.word	0x00000000
	.align		4
        /*001c*/ 	.word	0xfffffffc


//--------------------- .text._Z19selectionSortKernelPii --------------------------
	.section	.text._Z19selectionSortKernelPii,"ax",@progbits
	.align	128
        .global         _Z19selectionSortKernelPii
        .type           _Z19selectionSortKernelPii,@function
        .size           _Z19selectionSortKernelPii,(.L_x_6 - _Z19selectionSortKernelPii)
        .other          _Z19selectionSortKernelPii,@"STO_CUDA_ENTRY STV_DEFAULT"
_Z19selectionSortKernelPii:
.text._Z19selectionSortKernelPii:
[----:B------:R-:W-:Y:S01]  /*0000*/  LDC R1, c[0x0][0x37c] ;  /* 0x0000df00ff017b82 */ /* 0x000fe20000000800 */
[----:B------:R-:W0:Y:S07]  /*0010*/  S2R R5, SR_TID.X ;  /* 0x0000000000057919 */ /* 0x000e2e0000002100 */
[----:B------:R-:W1:Y:S01]  /*0020*/  S2UR UR4, SR_CTAID.X ;  /* 0x00000000000479c3 */ /* 0x000e620000002500 */
[----:B------:R-:W1:Y:S01]  /*0030*/  LDCU UR5, c[0x0][0x360] ;  /* 0x00006c00ff0577ac */ /* 0x000e620008000800 */
[----:B------:R-:W2:Y:S01]  /*0040*/  LDCU UR8, c[0x0][0x388] ;  /* 0x00007100ff0877ac */ /* 0x000ea20008000800 */
[----:B-1----:R-:W-:-:S06]  /*0050*/  UIMAD UR4, UR4, UR5, URZ ;  /* 0x00000005040472a4 */ /* 0x002fcc000f8e02ff */
[----:B0-----:R-:W-:-:S04]  /*0060*/  VIADD R9, R5, UR4 ;  /* 0x0000000405097c36 */ /* 0x001fc80008000000 */
[----:B------:R-:W-:-:S05]  /*0070*/  VIADD R0, R9, 0x1 ;  /* 0x0000000109007836 */ /* 0x000fca0000000000 */
[----:B------:R-:W-:-:S04]  /*0080*/  VIMNMX R2, PT, PT, R9, R0, !PT ;  /* 0x0000000009027248 */ /* 0x000fc80007fe0100 */
[----:B--2---:R-:W-:-:S13]  /*0090*/  ISETP.GE.AND P0, PT, R2, UR8, PT ;  /* 0x0000000802007c0c */ /* 0x004fda000bf06270 */
[----:B------:R-:W-:Y:S05]  /*00a0*/  @P0 EXIT ;  /* 0x000000000000094d */ /* 0x000fea0003800000 */
[----:B------:R-:W0:Y:S01]  /*00b0*/  LDC.64 R2, c[0x0][0x380] ;  /* 0x0000e000ff027b82 */ /* 0x000e220000000a00 */
[----:B------:R-:W-:Y:S01]  /*00c0*/  LOP3.LUT R4, RZ, UR4, RZ, 0x33, !PT ;  /* 0x00000004ff047c12 */ /* 0x000fe2000f8e33ff */
[----:B------:R-:W1:Y:S01]  /*00d0*/  LDCU.64 UR6, c[0x0][0x358] ;  /* 0x00006b00ff0677ac */ /* 0x000e620008000a00 */
[----:B------:R-:W-:Y:S02]  /*00e0*/  BSSY.RECONVERGENT B0, `(.L_x_0) ;  /* 0x0000016000007945 */ /* 0x000fe40003800200 */
[----:B------:R-:W-:-:S04]  /*00f0*/  IADD3 R4, PT, PT, -R5, UR8, R4 ;  /* 0x0000000805047c10 */ /* 0x000fc8000fffe104 */
[----:B------:R-:W-:Y:S01]  /*0100*/  LOP3.LUT P0, R4, R4, 0x3, RZ, 0xc0, !PT ;  /* 0x0000000304047812 */ /* 0x000fe2000780c0ff */
[----:B0-----:R-:W-:-:S12]  /*0110*/  IMAD.WIDE R2, R9, 0x4, R2 ;  /* 0x0000000409027825 */ /* 0x001fd800078e0202 */
[----:B-1----:R-:W-:Y:S05]  /*0120*/  @!P0 BRA `(.L_x_1) ;  /* 0x0000000000448947 */ /* 0x002fea0003800000 */
[----:B------:R-:W0:Y:S01]  /*0130*/  LDC.64 R6, c[0x0][0x380] ;  /* 0x0000e000ff067b82 */ /* 0x000e220000000a00 */
[----:B------:R-:W-:Y:S01]  /*0140*/  BSSY.RECONVERGENT B1, `(.L_x_2) ;  /* 0x000000e000017945 */ /* 0x000fe20003800200 */
[----:B------:R-:W-:Y:S02]  /*0150*/  IMAD.MOV R8, RZ, RZ, -R4 ;  /* 0x000000ffff087224 */ /* 0x000fe400078e0a04 */
[----:B------:R-:W-:-:S07]  /*0160*/  IMAD.MOV.U32 R10, RZ, RZ, R9 ;  /* 0x000000ffff0a7224 */ /* 0x000fce00078e0009 */
.L_x_3:
[----:B0-----:R-:W-:Y:S01]  /*0170*/  IMAD.WIDE R4, R0, 0x4, R6 ;  /* 0x0000000400047825 */ /* 0x001fe200078e0206 */
[----:B------:R-:W2:Y:S04]  /*0180*/  LDG.E R11, desc[UR6][R2.64] ;  /* 0x00000006020b7981 */ /* 0x000ea8000c1e1900 */
[----:B------:R-:W2:Y:S01]  /*0190*/  LDG.E R12, desc[UR6][R4.64] ;  /* 0x00000006040c7981 */ /* 0x000ea2000c1e1900 */
[----:B------:R-:W-:Y:S02]  /*01a0*/  VIADD R8, R8, 0x1 ;  /* 0x0000000108087836 */ /* 0x000fe40000000000 */
[----:B------:R-:W-:Y:S02]  /*01b0*/  VIADD R10, R10, 0x1 ;  /* 0x000000010a0a7836 */ /* 0x000fe40000000000 */
[----:B------:R-:W-:Y:S01]  /*01c0*/  VIADD R0, R0, 0x1 ;  /* 0x0000000100007836 */ /* 0x000fe20000000000 */
[----:B--2---:R-:W-:-:S13]  /*01d0*/  ISETP.GE.AND P0, PT, R12, R11, PT ;  /* 0x0000000b0c00720c */ /* 0x004fda0003f06270 */
[----:B------:R1:W-:Y:S04]  /*01e0*/  @!P0 STG.E desc[UR6][R2.64], R12 ;  /* 0x0000000c02008986 */ /* 0x0003e8000c101906 */
[----:B------:R1:W-:Y:S01]  /*01f0*/  @!P0 STG.E desc[UR6][R4.64], R11 ;  /* 0x0000000b04008986 */ /* 0x0003e2000c101906 */
[----:B------:R-:W-:-:S13]  /*0200*/  ISETP.NE.AND P0, PT, R8, RZ, PT ;  /* 0x000000ff0800720c */ /* 0x000fda0003f05270 */
[----:B-1----:R-:W-:Y:S05]  /*0210*/  @P0 BRA `(.L_x_3) ;  /* 0xfffffffc00d40947 */ /* 0x002fea000383ffff */
[----:B------:R-:W-:Y:S05]  /*0220*/  BSYNC.RECONVERGENT B1 ;  /* 0x0000000000017941 */ /* 0x000fea0003800200 */
.L_x_2:
[----:B------:R-:W-:-:S07]  /*0230*/  VIADD R0, R10, 0x1 ;  /* 0x000000010a007836 */ /* 0x000fce0000000000 */
.L_x_1:
[----:B------:R-:W-:Y:S05]  /*0240*/  BSYNC.RECONVERGENT B0 ;  /* 0x0000000000007941 */ /* 0x000fea0003800200 */
.L_x_0:
[----:B------:R-:W0:Y:S02]  /*0250*/  LDC R4, c[0x0][0x388] ;  /* 0x0000e200ff047b82 */ /* 0x000e240000000800 */
[----:B0-----:R-:W-:-:S04]  /*0260*/  IADD3 R9, PT, PT, -R9, -0x2, R4 ;  /* 0xfffffffe09097810 */ /* 0x001fc80007ffe104 */
[----:B------:R-:W-:-:S13]  /*0270*/  ISETP.GE.U32.AND P0, PT, R9, 0x3, PT ;  /* 0x000000030900780c */ /* 0x000fda0003f06070 */
[----:B------:R-:W-:Y:S05]  /*0280*/  @!P0 EXIT ;  /* 0x000000000000894d */ /* 0x000fea0003800000 */
[----:B------:R-:W0:Y:S01]  /*0290*/  LDCU.64 UR4, c[0x0][0x380] ;  /* 0x00007000ff0477ac */ /* 0x000e220008000a00 */
[----:B------:R-:W1:Y:S01]  /*02a0*/  LDCU UR8, c[0x0][0x388] ;  /* 0x00007100ff0877ac */ /* 0x000e620008000800 */
[----:B0-----:R-:W-:-:S04]  /*02b0*/  UIADD3 UR4, UP0, UPT, UR4, 0x8, URZ ;  /* 0x0000000804047890 */ /* 0x001fc8000ff1e0ff */
[----:B-1----:R-:W-:-:S12]  /*02c0*/  UIADD3.X UR5, UPT, UPT, URZ, UR5, URZ, UP0, !UPT ;  /* 0x00000005ff057290 */ /* 0x002fd800087fe4ff */
.L_x_4:
[----:B------:R-:W-:Y:S01]  /*02d0*/  IMAD.U32 R4, RZ, RZ, UR4 ;  /* 0x00000004ff047e24 */ /* 0x000fe2000f8e00ff */
[----:B------:R-:W2:Y:S01]  /*02e0*/  LDG.E R7, desc[UR6][R2.64] ;  /* 0x0000000602077981 */ /* 0x000ea2000c1e1900 */
[----:B------:R-:W-:Y:S02]  /*02f0*/  IMAD.U32 R5, RZ, RZ, UR5 ;  /* 0x00000005ff057e24 */ /* 0x000fe4000f8e00ff */
[----:B------:R-:W-:-:S05]  /*0300*/  IMAD.WIDE R4, R0, 0x4, R4 ;  /* 0x0000000400047825 */ /* 0x000fca00078e0204 */
[----:B------:R-:W2:Y:S02]  /*0310*/  LDG.E R6, desc[UR6][R4.64+-0x8] ;  /* 0xfffff80604067981 */ /* 0x000ea4000c1e1900 */
[----:B--2---:R-:W-:-:S13]  /*0320*/  ISETP.GE.AND P0, PT, R6, R7, PT ;  /* 0x000000070600720c */ /* 0x004fda0003f06270 */
[----:B------:R-:W-:Y:S04]  /*0330*/  @!P0 STG.E desc[UR6][R2.64], R6 ;  /* 0x0000000602008986 */ /* 0x000fe8000c101906 */
[----:B------:R0:W-:Y:S04]  /*0340*/  @!P0 STG.E desc[UR6][R4.64+-0x8], R7 ;  /* 0xfffff80704008986 */ /* 0x0001e8000c101906 */
[----:B------:R-:W2:Y:S04]  /*0350*/  LDG.E R8, desc[UR6][R4.64+-0x4] ;  /* 0xfffffc0604087981 */ /* 0x000ea8000c1e1900 */
[----:B0-----:R-:W2:Y:S02]  /*0360*/  @!P0 LDG.E R7, desc[UR6][R2.64] ;  /* 0x0000000602078981 */ /* 0x001ea4000c1e1900 */
        /* <DEDUP_REMOVED lines=9> */
[----:B0-----:R-:W2:Y:S01]  /*0400*/  @!P0 LDG.E R7, desc[UR6][R2.64] ;  /* 0x0000000602078981 */ /* 0x001ea2000c1e1900 */
[----:B------:R-:W-:Y:S01]  /*0410*/  VIADD R0, R0, 0x4 ;  /* 0x0000000400007836 */ /* 0x000fe20000000000 */
[----:B--2---:R-:W-:-:S13]  /*0420*/  ISETP.GE.AND P0, PT, R6, R7, PT ;  /* 0x000000070600720c */ /* 0x004fda0003f06270 */
[----:B------:R0:W-:Y:S04]  /*0430*/  @!P0 STG.E desc[UR6][R2.64], R6 ;  /* 0x0000000602008986 */ /* 0x0001e8000c101906 */
[----:B------:R0:W-:Y:S01]  /*0440*/  @!P0 STG.E desc[UR6][R4.64+0x4], R7 ;  /* 0x0000040704008986 */ /* 0x0001e2000c101906 */
[----:B------:R-:W-:-:S13]  /*0450*/  ISETP.GE.AND P0, PT, R0, UR8, PT ;  /* 0x0000000800007c0c */ /* 0x000fda000bf06270 */
[----:B0-----:R-:W-:Y:S05]  /*0460*/  @!P0 BRA `(.L_x_4) ;  /* 0xfffffffc00988947 */ /* 0x001fea000383ffff */
[----:B------:R-:W-:Y:S05]  /*0470*/  EXIT ;  /* 0x000000000000794d */ /* 0x000fea0003800000 */
.L_x_5:
[----:B------:R-:W-:-:S00]  /*0480*/  BRA `(.L_x_5) ;  /* 0xfffffffc00fc7947 */ /* 0x000fc0000383ffff */
[----:B------:R-:W-:-:S00]  /*0490*/  NOP ;  /* 0x0000000000007918 */ /* 0x000fc00000000000 */
        /* <DEDUP_REMOVED lines=14> */
.L_x_6:


//--------------------- .nv.shared.reserved.0     --------------------------
	.section	.nv.shared.reserved.0,"aw",@nobits
	.weak		__nv_reservedSMEM_offset_0_alias
	.size		__nv_reservedSMEM_offset_0_alias, 0, 64
	.other		__nv_reservedSMEM_offset_0_alias,@"STO_CUDA_RESERVED_SHARED STV_DEFAULT"
__nv_reservedSMEM_offset_0_alias:
	.zero		0
	.zero		64


//--------------------- .nv.constant0._Z19selectionSortKernelPii --------------------------
	.section	.nv.constant0._Z19selectionSortKernelPii,"a",@progbits
	.sectionflags	@""
	.align	4
.nv.constant0._Z19selectionSortKernelPii:
	.zero		908


//--------------------- SYMBOLS --------------------------

	.type		.nv.reservedSmem.offset0,@object
	.size		.nv.reservedSmem.offset0,0x4
